//
// Generated by NVIDIA NVVM Compiler
//
// Compiler Build ID: CL-36424714
// Cuda compilation tools, release 13.0, V13.0.88
// Based on NVVM 20.0.0
//

.version 9.0
.target sm_100
.address_size 64

	// .globl	_Z8fft_cudaP7double2S0_iiS0_

.visible .entry _Z8fft_cudaP7double2S0_iiS0_(
	.param .u64 .ptr .align 1 _Z8fft_cudaP7double2S0_iiS0__param_0,
	.param .u64 .ptr .align 1 _Z8fft_cudaP7double2S0_iiS0__param_1,
	.param .u32 _Z8fft_cudaP7double2S0_iiS0__param_2,
	.param .u32 _Z8fft_cudaP7double2S0_iiS0__param_3,
	.param .u64 .ptr .align 1 _Z8fft_cudaP7double2S0_iiS0__param_4
)
{
	.reg .pred 	%p<4>;
	.reg .b32 	%r<16>;
	.reg .b64 	%rd<16>;
	.reg .b64 	%fd<16>;

	ld.param.u64 	%rd3, [_Z8fft_cudaP7double2S0_iiS0__param_0];
	ld.param.u64 	%rd4, [_Z8fft_cudaP7double2S0_iiS0__param_1];
	ld.param.u32 	%r8, [_Z8fft_cudaP7double2S0_iiS0__param_2];
	ld.param.u32 	%r9, [_Z8fft_cudaP7double2S0_iiS0__param_3];
	mov.u32 	%r10, %tid.x;
	mov.u32 	%r11, %ctaid.x;
	mov.u32 	%r1, %ntid.x;
	mad.lo.s32 	%r15, %r11, %r1, %r10;
	setp.ge.s32 	%p1, %r15, %r8;
	@%p1 bra 	$L__BB0_5;
	shr.u32 	%r12, %r9, 31;
	add.s32 	%r13, %r9, %r12;
	shr.s32 	%r3, %r13, 1;
	mov.u32 	%r14, %nctaid.x;
	mul.lo.s32 	%r4, %r1, %r14;
	cvta.to.global.u64 	%rd1, %rd4;
	cvta.to.global.u64 	%rd2, %rd3;
	mul.wide.s32 	%rd11, %r3, 16;
$L__BB0_2:
	rem.s32 	%r6, %r15, %r9;
	setp.ge.s32 	%p2, %r6, %r3;
	@%p2 bra 	$L__BB0_4;
	ld.param.u64 	%rd15, [_Z8fft_cudaP7double2S0_iiS0__param_4];
	cvta.to.global.u64 	%rd6, %rd15;
	mul.wide.s32 	%rd7, %r6, 16;
	add.s64 	%rd8, %rd6, %rd7;
	ld.global.v2.f64 	{%fd1, %fd2}, [%rd8];
	mul.wide.s32 	%rd9, %r15, 16;
	add.s64 	%rd10, %rd1, %rd9;
	ld.global.v2.f64 	{%fd3, %fd4}, [%rd10];
	add.s64 	%rd12, %rd10, %rd11;
	ld.global.v2.f64 	{%fd5, %fd6}, [%rd12];
	mul.f64 	%fd7, %fd1, %fd5;
	mul.f64 	%fd8, %fd2, %fd6;
	sub.f64 	%fd9, %fd7, %fd8;
	mul.f64 	%fd10, %fd1, %fd6;
	fma.rn.f64 	%fd11, %fd2, %fd5, %fd10;
	add.f64 	%fd12, %fd3, %fd9;
	add.f64 	%fd13, %fd4, %fd11;
	add.s64 	%rd13, %rd2, %rd9;
	st.global.v2.f64 	[%rd13], {%fd12, %fd13};
	sub.f64 	%fd14, %fd3, %fd9;
	sub.f64 	%fd15, %fd4, %fd11;
	add.s64 	%rd14, %rd13, %rd11;
	st.global.v2.f64 	[%rd14], {%fd14, %fd15};
$L__BB0_4:
	add.s32 	%r15, %r15, %r4;
	setp.lt.s32 	%p3, %r15, %r8;
	@%p3 bra 	$L__BB0_2;
$L__BB0_5:
	ret;

}


// ===== COMPILED SASS (sm_100) =====

	.target	sm_100

	.elftype	@"ET_EXEC"


//--------------------- .note.nv.tkinfo           --------------------------
	.section	.note.nv.tkinfo,"",@"SHT_NOTE"
	.sectionflags	@"SHF_NOTE_NV_TKINFO"
	.tkinfo
        /*0018*/ 	.word	0x00000002
        /*0030*/ 	.string	""
        /*0030*/ 	.string	"ptxas"
        /*0030*/ 	.string	"Cuda compilation tools, release 13.0, V13.0.88"
        /*0030*/ 	.string	"Build cuda_13.0.r13.0/compiler.36424714_0"
        /*0030*/ 	.string	"-arch sm_100 -m 64 "



//--------------------- .note.nv.cuinfo           --------------------------
	.section	.note.nv.cuinfo,"",@"SHT_NOTE"
	.sectionflags	@"SHF_NOTE_NV_CUINFO"
        /*0018*/ 	.short	0x0002
        /*001a*/ 	.short	0x0064
        /*001c*/ 	.short	0x0082
	.zero		2


//--------------------- .nv.info                  --------------------------
	.section	.nv.info,"",@"SHT_CUDA_INFO"
	.align	4


	//----- nvinfo : EIATTR_REGCOUNT
	.align		4
        /*0000*/ 	.byte	0x04, 0x2f
        /*0002*/ 	.short	(.L_1 - .L_0)
	.align		4
.L_0:
        /*0004*/ 	.word	index@(_Z8fft_cudaP7double2S0_iiS0_)
        /*0008*/ 	.word	0x00000020


	//----- nvinfo : EIATTR_FRAME_SIZE
	.align		4
.L_1:
        /*000c*/ 	.byte	0x04, 0x11
        /*000e*/ 	.short	(.L_3 - .L_2)
	.align		4
.L_2:
        /*0010*/ 	.word	index@(_Z8fft_cudaP7double2S0_iiS0_)
        /*0014*/ 	.word	0x00000000


	//----- nvinfo : EIATTR_MIN_STACK_SIZE
	.align		4
.L_3:
        /*0018*/ 	.byte	0x04, 0x12
        /*001a*/ 	.short	(.L_5 - .L_4)
	.align		4
.L_4:
        /*001c*/ 	.word	index@(_Z8fft_cudaP7double2S0_iiS0_)
        /*0020*/ 	.word	0x00000000
.L_5:


//--------------------- .nv.compat                --------------------------
	.section	.nv.compat,"",@"SHT_CUDA_COMPAT_INFO"
	.align	4
        /*0000*/ 	.byte	0x02, 0x09, 0x00, 0x00, 0x02, 0x02, 0x01, 0x00, 0x02, 0x05, 0x05, 0x00, 0x03, 0x07, 0x01, 0x01
        /*0010*/ 	.byte	0x02, 0x03, 0x00, 0x00, 0x02, 0x06, 0x01, 0x00, 0x04, 0x0b, 0x08, 0x00, 0x01, 0x00, 0x00, 0x00
        /*0020*/ 	.byte	0x00, 0x00, 0x00, 0x00


//--------------------- .nv.info._Z8fft_cudaP7double2S0_iiS0_ --------------------------
	.section	.nv.info._Z8fft_cudaP7double2S0_iiS0_,"",@"SHT_CUDA_INFO"
	.sectionflags	@""
	.align	4


	//----- nvinfo : EIATTR_CUDA_API_VERSION
	.align		4
        /*0000*/ 	.byte	0x04, 0x37
        /*0002*/ 	.short	(.L_7 - .L_6)
.L_6:
        /*0004*/ 	.word	0x00000082


	//----- nvinfo : EIATTR_KPARAM_INFO
	.align		4
.L_7:
        /*0008*/ 	.byte	0x04, 0x17
        /*000a*/ 	.short	(.L_9 - .L_8)
.L_8:
        /*000c*/ 	.word	0x00000000
        /*0010*/ 	.short	0x0004
        /*0012*/ 	.short	0x0018
        /*0014*/ 	.byte	0x00, 0xf5, 0x21, 0x00


	//----- nvinfo : EIATTR_KPARAM_INFO
	.align		4
.L_9:
        /*0018*/ 	.byte	0x04, 0x17
        /*001a*/ 	.short	(.L_11 - .L_10)
.L_10:
        /*001c*/ 	.word	0x00000000
        /*0020*/ 	.short	0x0003
        /*0022*/ 	.short	0x0014
        /*0024*/ 	.byte	0x00, 0xf0, 0x11, 0x00


	//----- nvinfo : EIATTR_KPARAM_INFO
	.align		4
.L_11:
        /*0028*/ 	.byte	0x04, 0x17
        /*002a*/ 	.short	(.L_13 - .L_12)
.L_12:
        /*002c*/ 	.word	0x00000000
        /*0030*/ 	.short	0x0002
        /*0032*/ 	.short	0x0010
        /*0034*/ 	.byte	0x00, 0xf0, 0x11, 0x00


	//----- nvinfo : EIATTR_KPARAM_INFO
	.align		4
.L_13:
        /*0038*/ 	.byte	0x04, 0x17
        /*003a*/ 	.short	(.L_15 - .L_14)
.L_14:
        /*003c*/ 	.word	0x00000000
        /*0040*/ 	.short	0x0001
        /*0042*/ 	.short	0x0008
        /*0044*/ 	.byte	0x00, 0xf5, 0x21, 0x00


	//----- nvinfo : EIATTR_KPARAM_INFO
	.align		4
.L_15:
        /*0048*/ 	.byte	0x04, 0x17
        /*004a*/ 	.short	(.L_17 - .L_16)
.L_16:
        /*004c*/ 	.word	0x00000000
        /*0050*/ 	.short	0x0000
        /*0052*/ 	.short	0x0000
        /*0054*/ 	.byte	0x00, 0xf5, 0x21, 0x00


	//----- nvinfo : EIATTR_SPARSE_MMA_MASK
	.align		4
.L_17:
        /*0058*/ 	.byte	0x03, 0x50
        /*005a*/ 	.short	0x0000


	//----- nvinfo : EIATTR_MAXREG_COUNT
	.align		4
        /*005c*/ 	.byte	0x03, 0x1b
        /*005e*/ 	.short	0x00ff


	//----- nvinfo : EIATTR_MERCURY_ISA_VERSION
	.align		4
        /*0060*/ 	.byte	0x03, 0x5f
        /*0062*/ 	.short	0x0101


	//----- nvinfo : EIATTR_VRC_CTA_INIT_COUNT
	.align		4
        /*0064*/ 	.byte	0x02, 0x4a
	.zero		1
	.zero		1


	//----- nvinfo : EIATTR_EXIT_INSTR_OFFSETS
	.align		4
        /*0068*/ 	.byte	0x04, 0x1c
        /*006a*/ 	.short	(.L_19 - .L_18)


	//   ....[0]....
.L_18:
        /*006c*/ 	.word	0x00000070


	//   ....[1]....
        /*0070*/ 	.word	0x00000430


	//----- nvinfo : EIATTR_CRS_STACK_SIZE
	.align		4
.L_19:
        /*0074*/ 	.byte	0x04, 0x1e
        /*0076*/ 	.short	(.L_21 - .L_20)
.L_20:
        /*0078*/ 	.word	0x00000000


	//----- nvinfo : EIATTR_CBANK_PARAM_SIZE
	.align		4
.L_21:
        /*007c*/ 	.byte	0x03, 0x19
        /*007e*/ 	.short	0x0020


	//----- nvinfo : EIATTR_PARAM_CBANK
	.align		4
        /*0080*/ 	.byte	0x04, 0x0a
        /*0082*/ 	.short	(.L_23 - .L_22)
	.align		4
.L_22:
        /*0084*/ 	.word	index@(.nv.constant0._Z8fft_cudaP7double2S0_iiS0_)
        /*0088*/ 	.short	0x0380
        /*008a*/ 	.short	0x0020


	//----- nvinfo : EIATTR_SW_WAR
	.align		4
.L_23:
        /*008c*/ 	.byte	0x04, 0x36
        /*008e*/ 	.short	(.L_25 - .L_24)
.L_24:
        /*0090*/ 	.word	0x00000008
.L_25:


//--------------------- .nv.callgraph             --------------------------
	.section	.nv.callgraph,"",@"SHT_CUDA_CALLGRAPH"
	.align	4
	.sectionentsize	8
	.align		4
        /*0000*/ 	.word	0x00000000
	.align		4
        /*0004*/ 	.word	0xffffffff
	.align		4
        /*0008*/ 	.word	0x00000000
	.align		4
        /*000c*/ 	.word	0xfffffffe
	.align		4
        /*0010*/ 	.word	0x00000000
	.align		4
        /*0014*/ 	.word	0xfffffffd
	.align		4
        /*0018*/ 	.word	0x00000000
	.align		4
        /*001c*/ 	.word	0xfffffffc


//--------------------- .text._Z8fft_cudaP7double2S0_iiS0_ --------------------------
	.section	.text._Z8fft_cudaP7double2S0_iiS0_,"ax",@progbits
	.align	128
        .global         _Z8fft_cudaP7double2S0_iiS0_
        .type           _Z8fft_cudaP7double2S0_iiS0_,@function
        .size           _Z8fft_cudaP7double2S0_iiS0_,(.L_x_4 - _Z8fft_cudaP7double2S0_iiS0_)
        .other          _Z8fft_cudaP7double2S0_iiS0_,@"STO_CUDA_ENTRY STV_DEFAULT"
_Z8fft_cudaP7double2S0_iiS0_:
.text._Z8fft_cudaP7double2S0_iiS0_:
[----:B------:R-:W-:Y:S01]  /*0000*/  LDC R1, c[0x0][0x37c] ;  /* 0x0000df00ff017b82 */ /* 0x000fe20000000800 */
[----:B------:R-:W0:Y:S07]  /*0010*/  S2R R16, SR_TID.X ;  /* 0x0000000000107919 */ /* 0x000e2e0000002100 */
[----:B------:R-:W0:Y:S01]  /*0020*/  S2UR UR4, SR_CTAID.X ;  /* 0x00000000000479c3 */ /* 0x000e220000002500 */
[----:B------:R-:W1:Y:S07]  /*0030*/  LDCU UR5, c[0x0][0x390] ;  /* 0x00007200ff0577ac */ /* 0x000e6e0008000800 */
[----:B------:R-:W0:Y:S02]  /*0040*/  LDC R17, c[0x0][0x360] ;  /* 0x0000d800ff117b82 */ /* 0x000e240000000800 */
[----:B0-----:R-:W-:-:S05]  /*0050*/  IMAD R16, R17, UR4, R16 ;  /* 0x0000000411107c24 */ /* 0x001fca000f8e0210 */
[----:B-1----:R-:W-:-:S13]  /*0060*/  ISETP.GE.AND P0, PT, R16, UR5, PT ;  /* 0x0000000510007c0c */ /* 0x002fda000bf06270 */
[----:B------:R-:W-:Y:S05]  /*0070*/  @P0 EXIT ;  /* 0x000000000000094d */ /* 0x000fea0003800000 */
[----:B------:R-:W0:Y:S01]  /*0080*/  LDC R18, c[0x0][0x394] ;  /* 0x0000e500ff127b82 */ /* 0x000e220000000800 */
[----:B------:R-:W1:Y:S01]  /*0090*/  LDCU UR4, c[0x0][0x370] ;  /* 0x00006e00ff0477ac */ /* 0x000e620008000800 */
[----:B------:R-:W2:Y:S06]  /*00a0*/  LDCU.64 UR6, c[0x0][0x358] ;  /* 0x00006b00ff0677ac */ /* 0x000eac0008000a00 */
[----:B------:R-:W3:Y:S01]  /*00b0*/  LDC R2, c[0x0][0x394] ;  /* 0x0000e500ff027b82 */ /* 0x000ee20000000800 */
[----:B------:R-:W4:Y:S01]  /*00c0*/  LDCU UR5, c[0x0][0x390] ;  /* 0x00007200ff0577ac */ /* 0x000f220008000800 */
[----:B-1----:R-:W-:Y:S01]  /*00d0*/  IMAD R17, R17, UR4, RZ ;  /* 0x0000000411117c24 */ /* 0x002fe2000f8e02ff */
[----:B0-----:R-:W-:-:S02]  /*00e0*/  IABS R0, R18 ;  /* 0x0000001200007213 */ /* 0x001fc40000000000 */
[----:B------:R-:W-:Y:S02]  /*00f0*/  LEA.HI R18, R18, R18, RZ, 0x1 ;  /* 0x0000001212127211 */ /* 0x000fe400078f08ff */
[----:B------:R-:W0:Y:S02]  /*0100*/  I2F.RP R3, R0 ;  /* 0x0000000000037306 */ /* 0x000e240000209400 */
[----:B------:R-:W-:Y:S02]  /*0110*/  SHF.R.S32.HI R18, RZ, 0x1, R18 ;  /* 0x00000001ff127819 */ /* 0x000fe40000011412 */
[----:B---3--:R-:W-:Y:S02]  /*0120*/  ISETP.NE.AND P0, PT, R2, RZ, PT ;  /* 0x000000ff0200720c */ /* 0x008fe40003f05270 */
[----:B------:R-:W-:Y:S02]  /*0130*/  IABS R19, R2 ;  /* 0x0000000200137213 */ /* 0x000fe40000000000 */
[----:B0-----:R-:W0:Y:S02]  /*0140*/  MUFU.RCP R3, R3 ;  /* 0x0000000300037308 */ /* 0x001e240000001000 */
[----:B0-----:R-:W-:-:S06]  /*0150*/  VIADD R4, R3, 0xffffffe ;  /* 0x0ffffffe03047836 */ /* 0x001fcc0000000000 */
[----:B------:R0:W1:Y:S02]  /*0160*/  F2I.FTZ.U32.TRUNC.NTZ R5, R4 ;  /* 0x0000000400057305 */ /* 0x000064000021f000 */
[----:B0-----:R-:W-:Y:S01]  /*0170*/  IMAD.MOV.U32 R4, RZ, RZ, RZ ;  /* 0x000000ffff047224 */ /* 0x001fe200078e00ff */
[----:B-1----:R-:W-:-:S05]  /*0180*/  IADD3 R7, PT, PT, RZ, -R5, RZ ;  /* 0x80000005ff077210 */ /* 0x002fca0007ffe0ff */
[----:B------:R-:W-:-:S04]  /*0190*/  IMAD R7, R7, R0, RZ ;  /* 0x0000000007077224 */ /* 0x000fc800078e02ff */
[----:B--2-4-:R-:W-:-:S07]  /*01a0*/  IMAD.HI.U32 R3, R5, R7, R4 ;  /* 0x0000000705037227 */ /* 0x014fce00078e0004 */
.L_x_2:
[----:B0-----:R-:W-:Y:S01]  /*01b0*/  IABS R6, R16 ;  /* 0x0000001000067213 */ /* 0x001fe20000000000 */
[----:B------:R-:W-:Y:S01]  /*01c0*/  BSSY.RECONVERGENT B0, `(.L_x_0) ;  /* 0x0000023000007945 */ /* 0x000fe20003800200 */
[----:B------:R-:W-:-:S03]  /*01d0*/  ISETP.GE.AND P2, PT, R16, RZ, PT ;  /* 0x000000ff1000720c */ /* 0x000fc60003f46270 */
[----:B------:R-:W-:-:S05]  /*01e0*/  IMAD.HI.U32 R4, R3, R6, RZ ;  /* 0x0000000603047227 */ /* 0x000fca00078e00ff */
[----:B------:R-:W-:-:S05]  /*01f0*/  IADD3 R4, PT, PT, -R4, RZ, RZ ;  /* 0x000000ff04047210 */ /* 0x000fca0007ffe1ff */
[----:B------:R-:W-:-:S05]  /*0200*/  IMAD R4, R19, R4, R6 ;  /* 0x0000000413047224 */ /* 0x000fca00078e0206 */
[----:B------:R-:W-:-:S13]  /*0210*/  ISETP.GT.U32.AND P1, PT, R0, R4, PT ;  /* 0x000000040000720c */ /* 0x000fda0003f24070 */
[----:B------:R-:W-:-:S05]  /*0220*/  @!P1 IMAD.IADD R4, R4, 0x1, -R19 ;  /* 0x0000000104049824 */ /* 0x000fca00078e0a13 */
[----:B------:R-:W-:-:S13]  /*0230*/  ISETP.GT.U32.AND P1, PT, R0, R4, PT ;  /* 0x000000040000720c */ /* 0x000fda0003f24070 */
[----:B------:R-:W-:-:S05]  /*0240*/  @!P1 IADD3 R4, PT, PT, R4, -R19, RZ ;  /* 0x8000001304049210 */ /* 0x000fca0007ffe0ff */
[----:B------:R-:W-:-:S05]  /*0250*/  IMAD.MOV.U32 R7, RZ, RZ, R4 ;  /* 0x000000ffff077224 */ /* 0x000fca00078e0004 */
[----:B------:R-:W-:Y:S02]  /*0260*/  @!P2 IADD3 R7, PT, PT, -R7, RZ, RZ ;  /* 0x000000ff0707a210 */ /* 0x000fe40007ffe1ff */
[----:B------:R-:W-:-:S04]  /*0270*/  @!P0 LOP3.LUT R7, RZ, R2, RZ, 0x33, !PT ;  /* 0x00000002ff078212 */ /* 0x000fc800078e33ff */
[----:B------:R-:W-:-:S13]  /*0280*/  ISETP.GE.AND P1, PT, R7, R18, PT ;  /* 0x000000120700720c */ /* 0x000fda0003f26270 */
[----:B------:R-:W-:Y:S05]  /*0290*/  @P1 BRA `(.L_x_1) ;  /* 0x0000000000541947 */ /* 0x000fea0003800000 */
[----:B------:R-:W0:Y:S08]  /*02a0*/  LDC.64 R26, c[0x0][0x388] ;  /* 0x0000e200ff1a7b82 */ /* 0x000e300000000a00 */
[----:B------:R-:W1:Y:S08]  /*02b0*/  LDC.64 R4, c[0x0][0x398] ;  /* 0x0000e600ff047b82 */ /* 0x000e700000000a00 */
[----:B------:R-:W2:Y:S01]  /*02c0*/  LDC.64 R20, c[0x0][0x380] ;  /* 0x0000e000ff147b82 */ /* 0x000ea20000000a00 */
[----:B0-----:R-:W-:-:S05]  /*02d0*/  IMAD.WIDE R26, R16, 0x10, R26 ;  /* 0x00000010101a7825 */ /* 0x001fca00078e021a */
[----:B------:R-:W3:Y:S01]  /*02e0*/  LDG.E.128 R12, desc[UR6][R26.64] ;  /* 0x000000061a0c7981 */ /* 0x000ee2000c1e1d00 */
[----:B------:R-:W-:-:S04]  /*02f0*/  IMAD.WIDE R28, R18, 0x10, R26 ;  /* 0x00000010121c7825 */ /* 0x000fc800078e021a */
[----:B-1----:R-:W-:Y:S01]  /*0300*/  IMAD.WIDE R4, R7, 0x10, R4 ;  /* 0x0000001007047825 */ /* 0x002fe200078e0204 */
[----:B------:R-:W4:Y:S05]  /*0310*/  LDG.E.128 R8, desc[UR6][R28.64] ;  /* 0x000000061c087981 */ /* 0x000f2a000c1e1d00 */
[----:B------:R-:W4:Y:S01]  /*0320*/  LDG.E.128 R4, desc[UR6][R4.64] ;  /* 0x0000000604047981 */ /* 0x000f22000c1e1d00 */
[----:B--2---:R-:W-:Y:S01]  /*0330*/  IMAD.WIDE R20, R16, 0x10, R20 ;  /* 0x0000001010147825 */ /* 0x004fe200078e0214 */
[-C--:B----4-:R-:W-:Y:S02]  /*0340*/  DMUL R22, R4, R10.reuse ;  /* 0x0000000a04167228 */ /* 0x090fe40000000000 */
[----:B------:R-:W-:-:S06]  /*0350*/  DMUL R24, R6, R10 ;  /* 0x0000000a06187228 */ /* 0x000fcc0000000000 */
[-C--:B------:R-:W-:Y:S02]  /*0360*/  DFMA R10, R6, R8.reuse, R22 ;  /* 0x00000008060a722b */ /* 0x080fe40000000016 */
[----:B------:R-:W-:-:S06]  /*0370*/  DFMA R8, R4, R8, -R24 ;  /* 0x000000080408722b */ /* 0x000fcc0000000818 */
[----:B---3--:R-:W-:Y:S02]  /*0380*/  DADD R6, R14, R10 ;  /* 0x000000000e067229 */ /* 0x008fe4000000000a */
[----:B------:R-:W-:Y:S02]  /*0390*/  DADD R4, R12, R8 ;  /* 0x000000000c047229 */ /* 0x000fe40000000008 */
[----:B------:R-:W-:Y:S02]  /*03a0*/  DADD R14, R14, -R10 ;  /* 0x000000000e0e7229 */ /* 0x000fe4000000080a */
[----:B------:R-:W-:Y:S01]  /*03b0*/  DADD R12, R12, -R8 ;  /* 0x000000000c0c7229 */ /* 0x000fe20000000808 */
[----:B------:R-:W-:Y:S02]  /*03c0*/  IMAD.WIDE R8, R18, 0x10, R20 ;  /* 0x0000001012087825 */ /* 0x000fe400078e0214 */
[----:B------:R0:W-:Y:S04]  /*03d0*/  STG.E.128 desc[UR6][R20.64], R4 ;  /* 0x0000000414007986 */ /* 0x0001e8000c101d06 */
[----:B------:R0:W-:Y:S04]  /*03e0*/  STG.E.128 desc[UR6][R8.64], R12 ;  /* 0x0000000c08007986 */ /* 0x0001e8000c101d06 */
.L_x_1:
[----:B------:R-:W-:Y:S05]  /*03f0*/  BSYNC.RECONVERGENT B0 ;  /* 0x0000000000007941 */ /* 0x000fea0003800200 */
.L_x_0:
[----:B------:R-:W-:-:S05]  /*0400*/  IMAD.IADD R16, R17, 0x1, R16 ;  /* 0x0000000111107824 */ /* 0x000fca00078e0210 */
[----:B------:R-:W-:-:S13]  /*0410*/  ISETP.GE.AND P1, PT, R16, UR5, PT ;  /* 0x0000000510007c0c */ /* 0x000fda000bf26270 */
[----:B------:R-:W-:Y:S05]  /*0420*/  @!P1 BRA `(.L_x_2) ;  /* 0xfffffffc00609947 */ /* 0x000fea000383ffff */
[----:B------:R-:W-:Y:S05]  /*0430*/  EXIT ;  /* 0x000000000000794d */ /* 0x000fea0003800000 */
.L_x_3:
[----:B------:R-:W-:-:S00]  /*0440*/  BRA `(.L_x_3) ;  /* 0xfffffffc00fc7947 */ /* 0x000fc0000383ffff */
[----:B------:R-:W-:-:S00]  /*0450*/  NOP ;  /* 0x0000000000007918 */ /* 0x000fc00000000000 */
        /* <DEDUP_REMOVED lines=10> */
.L_x_4:


//--------------------- .nv.shared.reserved.0     --------------------------
	.section	.nv.shared.reserved.0,"aw",@nobits
	.weak		__nv_reservedSMEM_offset_0_alias
	.size		__nv_reservedSMEM_offset_0_alias, 0, 64
	.other		__nv_reservedSMEM_offset_0_alias,@"STO_CUDA_RESERVED_SHARED STV_DEFAULT"
__nv_reservedSMEM_offset_0_alias:
	.zero		0
	.zero		64


//--------------------- .nv.constant0._Z8fft_cudaP7double2S0_iiS0_ --------------------------
	.section	.nv.constant0._Z8fft_cudaP7double2S0_iiS0_,"a",@progbits
	.sectionflags	@""
	.align	4
.nv.constant0._Z8fft_cudaP7double2S0_iiS0_:
	.zero		928


//--------------------- SYMBOLS --------------------------

	.type		.nv.reservedSmem.offset0,@object
	.size		.nv.reservedSmem.offset0,0x4
